//
// Generated by NVIDIA NVVM Compiler
//
// Compiler Build ID: CL-36424714
// Cuda compilation tools, release 13.0, V13.0.88
// Based on NVVM 20.0.0
//

.version 9.0
.target sm_100
.address_size 64

	// .globl	_Z6branchPi

.visible .entry _Z6branchPi(
	.param .u64 .ptr .align 1 _Z6branchPi_param_0
)
{
	.reg .pred 	%p<3>;
	.reg .b32 	%r<6>;
	.reg .b64 	%rd<5>;

	ld.param.u64 	%rd1, [_Z6branchPi_param_0];
	mov.u32 	%r1, %tid.x;
	and.b32  	%r2, %r1, 1;
	setp.eq.b32 	%p1, %r2, 1;
	not.pred 	%p2, %p1;
	@%p2 bra 	$L__BB0_2;
	cvta.to.global.u64 	%rd2, %rd1;
	mul.wide.u32 	%rd3, %r1, 4;
	add.s64 	%rd4, %rd2, %rd3;
	ld.global.u32 	%r3, [%rd4+4];
	ld.global.u32 	%r4, [%rd4];
	add.s32 	%r5, %r4, %r3;
	st.global.u32 	[%rd4], %r5;
$L__BB0_2:
	ret;

}


// ===== COMPILED SASS (sm_100) =====

	.target	sm_100

	.elftype	@"ET_EXEC"


//--------------------- .note.nv.tkinfo           --------------------------
	.section	.note.nv.tkinfo,"",@"SHT_NOTE"
	.sectionflags	@"SHF_NOTE_NV_TKINFO"
	.tkinfo
        /*0018*/ 	.word	0x00000002
        /*0030*/ 	.string	""
        /*0030*/ 	.string	"ptxas"
        /*0030*/ 	.string	"Cuda compilation tools, release 13.0, V13.0.88"
        /*0030*/ 	.string	"Build cuda_13.0.r13.0/compiler.36424714_0"
        /*0030*/ 	.string	"-arch sm_100 -m 64 "



//--------------------- .note.nv.cuinfo           --------------------------
	.section	.note.nv.cuinfo,"",@"SHT_NOTE"
	.sectionflags	@"SHF_NOTE_NV_CUINFO"
        /*0018*/ 	.short	0x0002
        /*001a*/ 	.short	0x0064
        /*001c*/ 	.short	0x0082
	.zero		2


//--------------------- .nv.info                  --------------------------
	.section	.nv.info,"",@"SHT_CUDA_INFO"
	.align	4


	//----- nvinfo : EIATTR_REGCOUNT
	.align		4
        /*0000*/ 	.byte	0x04, 0x2f
        /*0002*/ 	.short	(.L_1 - .L_0)
	.align		4
.L_0:
        /*0004*/ 	.word	index@(_Z6branchPi)
        /*0008*/ 	.word	0x00000008


	//----- nvinfo : EIATTR_FRAME_SIZE
	.align		4
.L_1:
        /*000c*/ 	.byte	0x04, 0x11
        /*000e*/ 	.short	(.L_3 - .L_2)
	.align		4
.L_2:
        /*0010*/ 	.word	index@(_Z6branchPi)
        /*0014*/ 	.word	0x00000000


	//----- nvinfo : EIATTR_MIN_STACK_SIZE
	.align		4
.L_3:
        /*0018*/ 	.byte	0x04, 0x12
        /*001a*/ 	.short	(.L_5 - .L_4)
	.align		4
.L_4:
        /*001c*/ 	.word	index@(_Z6branchPi)
        /*0020*/ 	.word	0x00000000
.L_5:


//--------------------- .nv.compat                --------------------------
	.section	.nv.compat,"",@"SHT_CUDA_COMPAT_INFO"
	.align	4
        /*0000*/ 	.byte	0x02, 0x09, 0x00, 0x00, 0x02, 0x02, 0x01, 0x00, 0x02, 0x05, 0x05, 0x00, 0x03, 0x07, 0x01, 0x01
        /*0010*/ 	.byte	0x02, 0x03, 0x00, 0x00, 0x02, 0x06, 0x01, 0x00, 0x04, 0x0b, 0x08, 0x00, 0x09, 0x00, 0x00, 0x00
        /*0020*/ 	.byte	0x00, 0x00, 0x00, 0x00


//--------------------- .nv.info._Z6branchPi      --------------------------
	.section	.nv.info._Z6branchPi,"",@"SHT_CUDA_INFO"
	.sectionflags	@""
	.align	4


	//----- nvinfo : EIATTR_CUDA_API_VERSION
	.align		4
        /*0000*/ 	.byte	0x04, 0x37
        /*0002*/ 	.short	(.L_7 - .L_6)
.L_6:
        /*0004*/ 	.word	0x00000082


	//----- nvinfo : EIATTR_KPARAM_INFO
	.align		4
.L_7:
        /*0008*/ 	.byte	0x04, 0x17
        /*000a*/ 	.short	(.L_9 - .L_8)
.L_8:
        /*000c*/ 	.word	0x00000000
        /*0010*/ 	.short	0x0000
        /*0012*/ 	.short	0x0000
        /*0014*/ 	.byte	0x00, 0xf5, 0x21, 0x00


	//----- nvinfo : EIATTR_SPARSE_MMA_MASK
	.align		4
.L_9:
        /*0018*/ 	.byte	0x03, 0x50
        /*001a*/ 	.short	0x0000


	//----- nvinfo : EIATTR_MAXREG_COUNT
	.align		4
        /*001c*/ 	.byte	0x03, 0x1b
        /*001e*/ 	.short	0x00ff


	//----- nvinfo : EIATTR_MERCURY_ISA_VERSION
	.align		4
        /*0020*/ 	.byte	0x03, 0x5f
        /*0022*/ 	.short	0x0101


	//----- nvinfo : EIATTR_VRC_CTA_INIT_COUNT
	.align		4
        /*0024*/ 	.byte	0x02, 0x4a
	.zero		1
	.zero		1


	//----- nvinfo : EIATTR_EXIT_INSTR_OFFSETS
	.align		4
        /*0028*/ 	.byte	0x04, 0x1c
        /*002a*/ 	.short	(.L_11 - .L_10)


	//   ....[0]....
.L_10:
        /*002c*/ 	.word	0x00000040


	//   ....[1]....
        /*0030*/ 	.word	0x000000c0


	//----- nvinfo : EIATTR_CBANK_PARAM_SIZE
	.align		4
.L_11:
        /*0034*/ 	.byte	0x03, 0x19
        /*0036*/ 	.short	0x0008


	//----- nvinfo : EIATTR_PARAM_CBANK
	.align		4
        /*0038*/ 	.byte	0x04, 0x0a
        /*003a*/ 	.short	(.L_13 - .L_12)
	.align		4
.L_12:
        /*003c*/ 	.word	index@(.nv.constant0._Z6branchPi)
        /*0040*/ 	.short	0x0380
        /*0042*/ 	.short	0x0008


	//----- nvinfo : EIATTR_SW_WAR
	.align		4
.L_13:
        /*0044*/ 	.byte	0x04, 0x36
        /*0046*/ 	.short	(.L_15 - .L_14)
.L_14:
        /*0048*/ 	.word	0x00000008
.L_15:


//--------------------- .nv.callgraph             --------------------------
	.section	.nv.callgraph,"",@"SHT_CUDA_CALLGRAPH"
	.align	4
	.sectionentsize	8
	.align		4
        /*0000*/ 	.word	0x00000000
	.align		4
        /*0004*/ 	.word	0xffffffff
	.align		4
        /*0008*/ 	.word	0x00000000
	.align		4
        /*000c*/ 	.word	0xfffffffe
	.align		4
        /*0010*/ 	.word	0x00000000
	.align		4
        /*0014*/ 	.word	0xfffffffd
	.align		4
        /*0018*/ 	.word	0x00000000
	.align		4
        /*001c*/ 	.word	0xfffffffc


//--------------------- .text._Z6branchPi         --------------------------
	.section	.text._Z6branchPi,"ax",@progbits
	.align	128
        .global         _Z6branchPi
        .type           _Z6branchPi,@function
        .size           _Z6branchPi,(.L_x_1 - _Z6branchPi)
        .other          _Z6branchPi,@"STO_CUDA_ENTRY STV_DEFAULT"
_Z6branchPi:
.text._Z6branchPi:
[----:B------:R-:W-:Y:S01]  /*0000*/  LDC R1, c[0x0][0x37c] ;  /* 0x0000df00ff017b82 */ /* 0x000fe20000000800 */
[----:B------:R-:W0:Y:S02]  /*0010*/  S2R R5, SR_TID.X ;  /* 0x0000000000057919 */ /* 0x000e240000002100 */
[----:B0-----:R-:W-:-:S04]  /*0020*/  LOP3.LUT R0, R5, 0x1, RZ, 0xc0, !PT ;  /* 0x0000000105007812 */ /* 0x001fc800078ec0ff */
[----:B------:R-:W-:-:S13]  /*0030*/  ISETP.NE.U32.AND P0, PT, R0, 0x1, PT ;  /* 0x000000010000780c */ /* 0x000fda0003f05070 */
[----:B------:R-:W-:Y:S05]  /*0040*/  @P0 EXIT ;  /* 0x000000000000094d */ /* 0x000fea0003800000 */
[----:B------:R-:W0:Y:S01]  /*0050*/  LDC.64 R2, c[0x0][0x380] ;  /* 0x0000e000ff027b82 */ /* 0x000e220000000a00 */
[----:B------:R-:W1:Y:S01]  /*0060*/  LDCU.64 UR4, c[0x0][0x358] ;  /* 0x00006b00ff0477ac */ /* 0x000e620008000a00 */
[----:B0-----:R-:W-:-:S05]  /*0070*/  IMAD.WIDE.U32 R2, R5, 0x4, R2 ;  /* 0x0000000405027825 */ /* 0x001fca00078e0002 */
[----:B-1----:R-:W2:Y:S04]  /*0080*/  LDG.E R0, desc[UR4][R2.64+0x4] ;  /* 0x0000040402007981 */ /* 0x002ea8000c1e1900 */
[----:B------:R-:W2:Y:S02]  /*0090*/  LDG.E R5, desc[UR4][R2.64] ;  /* 0x0000000402057981 */ /* 0x000ea4000c1e1900 */
[----:B--2---:R-:W-:-:S05]  /*00a0*/  IADD3 R5, PT, PT, R0, R5, RZ ;  /* 0x0000000500057210 */ /* 0x004fca0007ffe0ff */
[----:B------:R-:W-:Y:S01]  /*00b0*/  STG.E desc[UR4][R2.64], R5 ;  /* 0x0000000502007986 */ /* 0x000fe2000c101904 */
[----:B------:R-:W-:Y:S05]  /*00c0*/  EXIT ;  /* 0x000000000000794d */ /* 0x000fea0003800000 */
.L_x_0:
[----:B------:R-:W-:-:S00]  /*00d0*/  BRA `(.L_x_0) ;  /* 0xfffffffc00fc7947 */ /* 0x000fc0000383ffff */
[----:B------:R-:W-:-:S00]  /*00e0*/  NOP ;  /* 0x0000000000007918 */ /* 0x000fc00000000000 */
        /* <DEDUP_REMOVED lines=9> */
.L_x_1:


//--------------------- .nv.shared.reserved.0     --------------------------
	.section	.nv.shared.reserved.0,"aw",@nobits
	.weak		__nv_reservedSMEM_offset_0_alias
	.size		__nv_reservedSMEM_offset_0_alias, 0, 64
	.other		__nv_reservedSMEM_offset_0_alias,@"STO_CUDA_RESERVED_SHARED STV_DEFAULT"
__nv_reservedSMEM_offset_0_alias:
	.zero		0
	.zero		64


//--------------------- .nv.constant0._Z6branchPi --------------------------
	.section	.nv.constant0._Z6branchPi,"a",@progbits
	.sectionflags	@""
	.align	4
.nv.constant0._Z6branchPi:
	.zero		904


//--------------------- SYMBOLS --------------------------

	.type		.nv.reservedSmem.offset0,@object
	.size		.nv.reservedSmem.offset0,0x4
